	.headerflags	@"EF_CUDA_TEXMODE_UNIFIED EF_CUDA_64BIT_ADDRESS EF_CUDA_ACCELERATORS EF_CUDA_SM90 EF_CUDA_VIRTUAL_SM(EF_CUDA_SM90)"
	.elftype	@"ET_EXEC"


//--------------------- .nv.info                  --------------------------
	.section	.nv.info,"",@"SHT_CUDA_INFO"
	.align	4


	//----- nvinfo : EIATTR_REGCOUNT
	.align		4
        /*0000*/ 	.byte	0x04, 0x2f
        /*0002*/ 	.short	(.L_1 - .L_0)
	.align		4
.L_0:
        /*0004*/ 	.word	index@(triton_poi_fused_convolution_2)
        /*0008*/ 	.word	0x0000000c


	//----- nvinfo : EIATTR_MIN_STACK_SIZE
	.align		4
.L_1:
        /*000c*/ 	.byte	0x04, 0x12
        /*000e*/ 	.short	(.L_3 - .L_2)
	.align		4
.L_2:
        /*0010*/ 	.word	index@(triton_poi_fused_convolution_2)
        /*0014*/ 	.word	0x00000000


	//----- nvinfo : EIATTR_FRAME_SIZE
	.align		4
.L_3:
        /*0018*/ 	.byte	0x04, 0x11
        /*001a*/ 	.short	(.L_5 - .L_4)
	.align		4
.L_4:
        /*001c*/ 	.word	index@(triton_poi_fused_convolution_2)
        /*0020*/ 	.word	0x00000000


	//----- nvinfo : EIATTR_MIN_STACK_SIZE
	.align		4
.L_5:
        /*0024*/ 	.byte	0x04, 0x12
        /*0026*/ 	.short	(.L_7 - .L_6)
	.align		4
.L_6:
        /*0028*/ 	.word	index@(triton_poi_fused_convolution_2)
        /*002c*/ 	.word	0x00000000
.L_7:


//--------------------- .nv.info.triton_poi_fused_convolution_2 --------------------------
	.section	.nv.info.triton_poi_fused_convolution_2,"",@"SHT_CUDA_INFO"
	.sectionflags	@""
	.align	4


	//----- nvinfo : EIATTR_CUDA_API_VERSION
	.align		4
        /*0000*/ 	.byte	0x04, 0x37
        /*0002*/ 	.short	(.L_9 - .L_8)
.L_8:
        /*0004*/ 	.word	0x0000007c


	//----- nvinfo : EIATTR_KPARAM_INFO
	.align		4
.L_9:
        /*0008*/ 	.byte	0x04, 0x17
        /*000a*/ 	.short	(.L_11 - .L_10)
.L_10:
        /*000c*/ 	.word	0x00000000
        /*0010*/ 	.short	0x0002
        /*0012*/ 	.short	0x0010
        /*0014*/ 	.byte	0x00, 0xf0, 0x11, 0x00


	//----- nvinfo : EIATTR_KPARAM_INFO
	.align		4
.L_11:
        /*0018*/ 	.byte	0x04, 0x17
        /*001a*/ 	.short	(.L_13 - .L_12)
.L_12:
        /*001c*/ 	.word	0x00000000
        /*0020*/ 	.short	0x0001
        /*0022*/ 	.short	0x0008
        /*0024*/ 	.byte	0x00, 0xf4, 0x21, 0x00


	//----- nvinfo : EIATTR_KPARAM_INFO
	.align		4
.L_13:
        /*0028*/ 	.byte	0x04, 0x17
        /*002a*/ 	.short	(.L_15 - .L_14)
.L_14:
        /*002c*/ 	.word	0x00000000
        /*0030*/ 	.short	0x0000
        /*0032*/ 	.short	0x0000
        /*0034*/ 	.byte	0x00, 0xf4, 0x21, 0x00


	//----- nvinfo : EIATTR_SPARSE_MMA_MASK
	.align		4
.L_15:
        /*0038*/ 	.byte	0x03, 0x50
        /*003a*/ 	.short	0x0000


	//----- nvinfo : EIATTR_MAXREG_COUNT
	.align		4
        /*003c*/ 	.byte	0x03, 0x1b
        /*003e*/ 	.short	0x00ff


	//----- nvinfo : EIATTR_EXIT_INSTR_OFFSETS
	.align		4
        /*0040*/ 	.byte	0x04, 0x1c
        /*0042*/ 	.short	(.L_17 - .L_16)


	//   ....[0]....
.L_16:
        /*0044*/ 	.word	0x00000150


	//   ....[1]....
        /*0048*/ 	.word	0x00000170


	//----- nvinfo : EIATTR_REQNTID
	.align		4
.L_17:
        /*004c*/ 	.byte	0x04, 0x10
        /*004e*/ 	.short	(.L_19 - .L_18)
.L_18:
        /*0050*/ 	.word	0x00000080
        /*0054*/ 	.word	0x00000001
        /*0058*/ 	.word	0x00000001


	//----- nvinfo : EIATTR_CBANK_PARAM_SIZE
	.align		4
.L_19:
        /*005c*/ 	.byte	0x03, 0x19
        /*005e*/ 	.short	0x0014


	//----- nvinfo : EIATTR_PARAM_CBANK
	.align		4
        /*0060*/ 	.byte	0x04, 0x0a
        /*0062*/ 	.short	(.L_21 - .L_20)
	.align		4
.L_20:
        /*0064*/ 	.word	index@(.nv.constant0.triton_poi_fused_convolution_2)
        /*0068*/ 	.short	0x0210
        /*006a*/ 	.short	0x0014


	//----- nvinfo : EIATTR_SW_WAR
	.align		4
.L_21:
        /*006c*/ 	.byte	0x04, 0x36
        /*006e*/ 	.short	(.L_23 - .L_22)
.L_22:
        /*0070*/ 	.word	0x00000008
.L_23:


//--------------------- .nv.callgraph             --------------------------
	.section	.nv.callgraph,"",@"SHT_CUDA_CALLGRAPH"
	.align	4
	.sectionentsize	8
	.align		4
        /*0000*/ 	.word	0x00000000
	.align		4
        /*0004*/ 	.word	0xffffffff
	.align		4
        /*0008*/ 	.word	0x00000000
	.align		4
        /*000c*/ 	.word	0xfffffffe
	.align		4
        /*0010*/ 	.word	0x00000000
	.align		4
        /*0014*/ 	.word	0xfffffffd
	.align		4
        /*0018*/ 	.word	0x00000000
	.align		4
        /*001c*/ 	.word	0xfffffffc


//--------------------- .text.triton_poi_fused_convolution_2 --------------------------
	.section	.text.triton_poi_fused_convolution_2,"ax",@progbits
	.align	128
        .global         triton_poi_fused_convolution_2
        .type           triton_poi_fused_convolution_2,@function
        .size           triton_poi_fused_convolution_2,(.L_x_1 - triton_poi_fused_convolution_2)
        .other          triton_poi_fused_convolution_2,@"STO_CUDA_ENTRY STV_DEFAULT"
triton_poi_fused_convolution_2:
.text.triton_poi_fused_convolution_2:
[----:B------:R-:W0:Y:S02]  /*0000*/  LDC R1, c[0x0][0x28] ;  /* 0x00000a00ff017b82 */ /* 0x000e240000000800 */
[----:B------:R-:W1:Y:S01]  /*0010*/  S2R R0, SR_TID.X ;  /* 0x0000000000007919 */ /* 0x000e620000002100 */
[----:B------:R-:W2:Y:S01]  /*0020*/  LDC.64 R2, c[0x0][0x210] ;  /* 0x00008400ff027b82 */ /* 0x000ea20000000a00 */
[----:B------:R-:W-:Y:S01]  /*0030*/  ULDC.64 UR4, c[0x0][0x208] ;  /* 0x0000820000047ab9 */ /* 0x000fe20000000a00 */
[----:B------:R-:W3:Y:S06]  /*0040*/  S2R R7, SR_CTAID.X ;  /* 0x0000000000077919 */ /* 0x000eec0000002500 */
[----:B------:R-:W4:Y:S01]  /*0050*/  LDC.64 R4, c[0x0][0x218] ;  /* 0x00008600ff047b82 */ /* 0x000f220000000a00 */
[----:B-1----:R-:W-:-:S02]  /*0060*/  LOP3.LUT R0, R0, 0x7f, RZ, 0xc0, !PT ;  /* 0x0000007f00007812 */ /* 0x002fc400078ec0ff */
[----:B---3--:R-:W-:-:S03]  /*0070*/  SHF.R.S32.HI R6, RZ, 0x18, R7 ;  /* 0x00000018ff067819 */ /* 0x008fc60000011407 */
[----:B------:R-:W-:Y:S01]  /*0080*/  IMAD R7, R7, 0x80, R0 ;  /* 0x0000008007077824 */ /* 0x000fe200078e0200 */
[----:B------:R-:W-:-:S03]  /*0090*/  SGXT R0, R6, 0x1 ;  /* 0x000000010600781a */ /* 0x000fc60000000200 */
[C---:B--2---:R-:W-:Y:S01]  /*00a0*/  IMAD.WIDE R2, R7.reuse, 0x4, R2 ;  /* 0x0000000407027825 */ /* 0x044fe200078e0202 */
[----:B------:R-:W-:Y:S02]  /*00b0*/  ISETP.GE.AND P0, PT, R7, 0x100, PT ;  /* 0x000001000700780c */ /* 0x000fe40003f06270 */
[----:B------:R-:W-:-:S04]  /*00c0*/  LEA.HI R0, R0, R7, RZ, 0x6 ;  /* 0x0000000700007211 */ /* 0x000fc800078f30ff */
[----:B------:R-:W-:-:S05]  /*00d0*/  LOP3.LUT R0, R0, 0xffffffc0, RZ, 0xc0, !PT ;  /* 0xffffffc000007812 */ /* 0x000fca00078ec0ff */
[----:B------:R-:W-:Y:S01]  /*00e0*/  IMAD.IADD R9, R7, 0x1, -R0 ;  /* 0x0000000107097824 */ /* 0x000fe200078e0a00 */
[----:B------:R-:W-:Y:S01]  /*00f0*/  HFMA2.MMA R0, -RZ, RZ, 0, 0 ;  /* 0x00000000ff007435 */ /* 0x000fe200000001ff */
[----:B------:R-:W-:Y:S02]  /*0100*/  IMAD.MOV.U32 R7, RZ, RZ, RZ ;  /* 0x000000ffff077224 */ /* 0x000fe400078e00ff */
[----:B----4-:R-:W-:-:S05]  /*0110*/  IMAD.WIDE R4, R9, 0x4, R4 ;  /* 0x0000000409047825 */ /* 0x010fca00078e0204 */
[----:B------:R-:W2:Y:S04]  /*0120*/  @!P0 LDG.E.EL R7, desc[UR4][R4.64] ;  /* 0x0000000404078981 */ /* 0x000ea8000c2e1900 */
[----:B------:R-:W2:Y:S02]  /*0130*/  @!P0 LDG.E R0, desc[UR4][R2.64] ;  /* 0x0000000402008981 */ /* 0x000ea4000c1e1900 */
[----:B--2---:R-:W-:Y:S01]  /*0140*/  FADD R7, R7, R0 ;  /* 0x0000000007077221 */ /* 0x004fe20000000000 */
[----:B------:R-:W-:Y:S06]  /*0150*/  @P0 EXIT ;  /* 0x000000000000094d */ /* 0x000fec0003800000 */
[----:B------:R-:W-:Y:S01]  /*0160*/  STG.E desc[UR4][R2.64], R7 ;  /* 0x0000000702007986 */ /* 0x000fe2000c101904 */
[----:B------:R-:W-:Y:S05]  /*0170*/  EXIT ;  /* 0x000000000000794d */ /* 0x000fea0003800000 */
.L_x_0:
[----:B------:R-:W-:-:S00]  /*0180*/  BRA `(.L_x_0) ;  /* 0xfffffffc00fc7947 */ /* 0x000fc0000383ffff */
[----:B------:R-:W-:-:S00]  /*0190*/  NOP ;  /* 0x0000000000007918 */ /* 0x000fc00000000000 */
        /* <DEDUP_REMOVED lines=14> */
.L_x_1:


//--------------------- .nv.constant0.triton_poi_fused_convolution_2 --------------------------
	.section	.nv.constant0.triton_poi_fused_convolution_2,"a",@progbits
	.sectionflags	@""
	.align	4
.nv.constant0.triton_poi_fused_convolution_2:
	.zero		548
